//
// Generated by NVIDIA NVVM Compiler
//
// Compiler Build ID: CL-36424714
// Cuda compilation tools, release 13.0, V13.0.88
// Based on NVVM 20.0.0
//

.version 9.0
.target sm_100
.address_size 64

	// .globl	_Z8sgemm_v0fPKfS0_fPfi

.visible .entry _Z8sgemm_v0fPKfS0_fPfi(
	.param .f32 _Z8sgemm_v0fPKfS0_fPfi_param_0,
	.param .u64 .ptr .align 1 _Z8sgemm_v0fPKfS0_fPfi_param_1,
	.param .u64 .ptr .align 1 _Z8sgemm_v0fPKfS0_fPfi_param_2,
	.param .f32 _Z8sgemm_v0fPKfS0_fPfi_param_3,
	.param .u64 .ptr .align 1 _Z8sgemm_v0fPKfS0_fPfi_param_4,
	.param .u32 _Z8sgemm_v0fPKfS0_fPfi_param_5
)
{
	.reg .pred 	%p<10>;
	.reg .b32 	%r<40>;
	.reg .b32 	%f<75>;
	.reg .b64 	%rd<60>;

	ld.param.u64 	%rd13, [_Z8sgemm_v0fPKfS0_fPfi_param_1];
	ld.param.u64 	%rd14, [_Z8sgemm_v0fPKfS0_fPfi_param_2];
	ld.param.u32 	%r17, [_Z8sgemm_v0fPKfS0_fPfi_param_5];
	cvta.to.global.u64 	%rd1, %rd14;
	cvta.to.global.u64 	%rd2, %rd13;
	mov.u32 	%r18, %ctaid.x;
	mov.u32 	%r19, %ctaid.y;
	mov.u32 	%r20, %tid.x;
	mov.u32 	%r21, %tid.y;
	mov.u32 	%r22, %ntid.x;
	mad.lo.s32 	%r1, %r18, %r22, %r20;
	mov.u32 	%r23, %ntid.y;
	mad.lo.s32 	%r2, %r19, %r23, %r21;
	setp.lt.s32 	%p1, %r17, 1;
	mov.f32 	%f74, 0f00000000;
	@%p1 bra 	$L__BB0_12;
	mul.lo.s32 	%r3, %r17, %r2;
	and.b32  	%r4, %r17, 7;
	setp.lt.u32 	%p2, %r17, 8;
	mov.f32 	%f74, 0f00000000;
	mov.b32 	%r38, 0;
	@%p2 bra 	$L__BB0_4;
	and.b32  	%r25, %r17, 2147483640;
	neg.s32 	%r36, %r25;
	mul.wide.u32 	%rd3, %r17, 28;
	mul.wide.u32 	%rd4, %r17, 24;
	mul.wide.u32 	%rd5, %r17, 20;
	mul.wide.u32 	%rd6, %r17, 12;
	mul.wide.u32 	%rd7, %r17, 8;
	mul.wide.u32 	%rd15, %r3, 4;
	add.s64 	%rd16, %rd15, %rd1;
	add.s64 	%rd59, %rd16, 16;
	mul.wide.u32 	%rd9, %r17, 4;
	mov.f32 	%f74, 0f00000000;
	mov.u32 	%r35, %r1;
$L__BB0_3:
	.pragma "nounroll";
	and.b32  	%r38, %r17, 2147483640;
	mul.wide.s32 	%rd17, %r35, 4;
	add.s64 	%rd18, %rd2, %rd17;
	ld.global.f32 	%f19, [%rd18];
	ld.global.f32 	%f20, [%rd59+-16];
	fma.rn.f32 	%f21, %f19, %f20, %f74;
	add.s64 	%rd19, %rd18, %rd9;
	ld.global.f32 	%f22, [%rd19];
	ld.global.f32 	%f23, [%rd59+-12];
	fma.rn.f32 	%f24, %f22, %f23, %f21;
	add.s64 	%rd20, %rd18, %rd7;
	ld.global.f32 	%f25, [%rd20];
	ld.global.f32 	%f26, [%rd59+-8];
	fma.rn.f32 	%f27, %f25, %f26, %f24;
	add.s64 	%rd21, %rd18, %rd6;
	ld.global.f32 	%f28, [%rd21];
	ld.global.f32 	%f29, [%rd59+-4];
	fma.rn.f32 	%f30, %f28, %f29, %f27;
	mul.wide.u32 	%rd22, %r17, 16;
	add.s64 	%rd23, %rd18, %rd22;
	ld.global.f32 	%f31, [%rd23];
	ld.global.f32 	%f32, [%rd59];
	fma.rn.f32 	%f33, %f31, %f32, %f30;
	add.s64 	%rd24, %rd18, %rd5;
	ld.global.f32 	%f34, [%rd24];
	ld.global.f32 	%f35, [%rd59+4];
	fma.rn.f32 	%f36, %f34, %f35, %f33;
	add.s64 	%rd25, %rd18, %rd4;
	ld.global.f32 	%f37, [%rd25];
	ld.global.f32 	%f38, [%rd59+8];
	fma.rn.f32 	%f39, %f37, %f38, %f36;
	add.s64 	%rd26, %rd18, %rd3;
	ld.global.f32 	%f40, [%rd26];
	ld.global.f32 	%f41, [%rd59+12];
	fma.rn.f32 	%f74, %f40, %f41, %f39;
	add.s32 	%r36, %r36, 8;
	shl.b32 	%r26, %r17, 3;
	add.s32 	%r35, %r35, %r26;
	add.s64 	%rd59, %rd59, 32;
	setp.ne.s32 	%p3, %r36, 0;
	@%p3 bra 	$L__BB0_3;
$L__BB0_4:
	setp.eq.s32 	%p4, %r4, 0;
	@%p4 bra 	$L__BB0_12;
	and.b32  	%r12, %r17, 3;
	setp.lt.u32 	%p5, %r4, 4;
	@%p5 bra 	$L__BB0_7;
	mad.lo.s32 	%r27, %r38, %r17, %r1;
	mul.wide.s32 	%rd27, %r27, 4;
	add.s64 	%rd28, %rd2, %rd27;
	ld.global.f32 	%f43, [%rd28];
	add.s32 	%r28, %r38, %r3;
	mul.wide.u32 	%rd29, %r28, 4;
	add.s64 	%rd30, %rd1, %rd29;
	ld.global.f32 	%f44, [%rd30];
	fma.rn.f32 	%f45, %f43, %f44, %f74;
	mul.wide.u32 	%rd31, %r17, 4;
	add.s64 	%rd32, %rd28, %rd31;
	ld.global.f32 	%f46, [%rd32];
	cvt.u64.u32 	%rd33, %r3;
	cvt.u64.u32 	%rd34, %r38;
	add.s64 	%rd35, %rd34, %rd33;
	shl.b64 	%rd36, %rd35, 2;
	add.s64 	%rd37, %rd1, %rd36;
	ld.global.f32 	%f47, [%rd37+4];
	fma.rn.f32 	%f48, %f46, %f47, %f45;
	add.s64 	%rd38, %rd32, %rd31;
	ld.global.f32 	%f49, [%rd38];
	ld.global.f32 	%f50, [%rd37+8];
	fma.rn.f32 	%f51, %f49, %f50, %f48;
	add.s64 	%rd39, %rd38, %rd31;
	ld.global.f32 	%f52, [%rd39];
	ld.global.f32 	%f53, [%rd37+12];
	fma.rn.f32 	%f74, %f52, %f53, %f51;
	add.s32 	%r38, %r38, 4;
$L__BB0_7:
	setp.eq.s32 	%p6, %r12, 0;
	@%p6 bra 	$L__BB0_12;
	setp.eq.s32 	%p7, %r12, 1;
	@%p7 bra 	$L__BB0_10;
	mad.lo.s32 	%r29, %r38, %r17, %r1;
	mul.wide.s32 	%rd40, %r29, 4;
	add.s64 	%rd41, %rd2, %rd40;
	ld.global.f32 	%f55, [%rd41];
	add.s32 	%r30, %r38, %r3;
	mul.wide.u32 	%rd42, %r30, 4;
	add.s64 	%rd43, %rd1, %rd42;
	ld.global.f32 	%f56, [%rd43];
	fma.rn.f32 	%f57, %f55, %f56, %f74;
	mul.wide.u32 	%rd44, %r17, 4;
	add.s64 	%rd45, %rd41, %rd44;
	ld.global.f32 	%f58, [%rd45];
	cvt.u64.u32 	%rd46, %r3;
	cvt.u64.u32 	%rd47, %r38;
	add.s64 	%rd48, %rd47, %rd46;
	shl.b64 	%rd49, %rd48, 2;
	add.s64 	%rd50, %rd1, %rd49;
	ld.global.f32 	%f59, [%rd50+4];
	fma.rn.f32 	%f74, %f58, %f59, %f57;
	add.s32 	%r38, %r38, 2;
$L__BB0_10:
	and.b32  	%r31, %r17, 1;
	setp.eq.b32 	%p8, %r31, 1;
	not.pred 	%p9, %p8;
	@%p9 bra 	$L__BB0_12;
	mad.lo.s32 	%r32, %r38, %r17, %r1;
	mul.wide.s32 	%rd51, %r32, 4;
	add.s64 	%rd52, %rd2, %rd51;
	ld.global.f32 	%f60, [%rd52];
	add.s32 	%r33, %r38, %r3;
	mul.wide.u32 	%rd53, %r33, 4;
	add.s64 	%rd54, %rd1, %rd53;
	ld.global.f32 	%f61, [%rd54];
	fma.rn.f32 	%f74, %f60, %f61, %f74;
$L__BB0_12:
	ld.param.u64 	%rd58, [_Z8sgemm_v0fPKfS0_fPfi_param_4];
	ld.param.f32 	%f66, [_Z8sgemm_v0fPKfS0_fPfi_param_3];
	ld.param.f32 	%f65, [_Z8sgemm_v0fPKfS0_fPfi_param_0];
	cvta.to.global.u64 	%rd55, %rd58;
	mad.lo.s32 	%r34, %r17, %r2, %r1;
	mul.wide.s32 	%rd56, %r34, 4;
	add.s64 	%rd57, %rd55, %rd56;
	ld.global.f32 	%f62, [%rd57];
	mul.f32 	%f63, %f66, %f62;
	fma.rn.f32 	%f64, %f65, %f74, %f63;
	st.global.f32 	[%rd57], %f64;
	ret;

}


// ===== COMPILED SASS (sm_100) =====

	.target	sm_100

	.elftype	@"ET_EXEC"


//--------------------- .note.nv.tkinfo           --------------------------
	.section	.note.nv.tkinfo,"",@"SHT_NOTE"
	.sectionflags	@"SHF_NOTE_NV_TKINFO"
	.tkinfo
        /*0018*/ 	.word	0x00000002
        /*0030*/ 	.string	""
        /*0030*/ 	.string	"ptxas"
        /*0030*/ 	.string	"Cuda compilation tools, release 13.0, V13.0.88"
        /*0030*/ 	.string	"Build cuda_13.0.r13.0/compiler.36424714_0"
        /*0030*/ 	.string	"-arch sm_100 -m 64 "



//--------------------- .note.nv.cuinfo           --------------------------
	.section	.note.nv.cuinfo,"",@"SHT_NOTE"
	.sectionflags	@"SHF_NOTE_NV_CUINFO"
        /*0018*/ 	.short	0x0002
        /*001a*/ 	.short	0x0064
        /*001c*/ 	.short	0x0082
	.zero		2


//--------------------- .nv.info                  --------------------------
	.section	.nv.info,"",@"SHT_CUDA_INFO"
	.align	4


	//----- nvinfo : EIATTR_REGCOUNT
	.align		4
        /*0000*/ 	.byte	0x04, 0x2f
        /*0002*/ 	.short	(.L_1 - .L_0)
	.align		4
.L_0:
        /*0004*/ 	.word	index@(_Z8sgemm_v0fPKfS0_fPfi)
        /*0008*/ 	.word	0x00000020


	//----- nvinfo : EIATTR_FRAME_SIZE
	.align		4
.L_1:
        /*000c*/ 	.byte	0x04, 0x11
        /*000e*/ 	.short	(.L_3 - .L_2)
	.align		4
.L_2:
        /*0010*/ 	.word	index@(_Z8sgemm_v0fPKfS0_fPfi)
        /*0014*/ 	.word	0x00000000


	//----- nvinfo : EIATTR_MIN_STACK_SIZE
	.align		4
.L_3:
        /*0018*/ 	.byte	0x04, 0x12
        /*001a*/ 	.short	(.L_5 - .L_4)
	.align		4
.L_4:
        /*001c*/ 	.word	index@(_Z8sgemm_v0fPKfS0_fPfi)
        /*0020*/ 	.word	0x00000000
.L_5:


//--------------------- .nv.compat                --------------------------
	.section	.nv.compat,"",@"SHT_CUDA_COMPAT_INFO"
	.align	4
        /*0000*/ 	.byte	0x02, 0x09, 0x00, 0x00, 0x02, 0x02, 0x01, 0x00, 0x02, 0x05, 0x05, 0x00, 0x03, 0x07, 0x01, 0x01
        /*0010*/ 	.byte	0x02, 0x03, 0x00, 0x00, 0x02, 0x06, 0x01, 0x00, 0x04, 0x0b, 0x08, 0x00, 0x09, 0x00, 0x00, 0x00
        /*0020*/ 	.byte	0x00, 0x00, 0x00, 0x00


//--------------------- .nv.info._Z8sgemm_v0fPKfS0_fPfi --------------------------
	.section	.nv.info._Z8sgemm_v0fPKfS0_fPfi,"",@"SHT_CUDA_INFO"
	.sectionflags	@""
	.align	4


	//----- nvinfo : EIATTR_CUDA_API_VERSION
	.align		4
        /*0000*/ 	.byte	0x04, 0x37
        /*0002*/ 	.short	(.L_7 - .L_6)
.L_6:
        /*0004*/ 	.word	0x00000082


	//----- nvinfo : EIATTR_KPARAM_INFO
	.align		4
.L_7:
        /*0008*/ 	.byte	0x04, 0x17
        /*000a*/ 	.short	(.L_9 - .L_8)
.L_8:
        /*000c*/ 	.word	0x00000000
        /*0010*/ 	.short	0x0005
        /*0012*/ 	.short	0x0028
        /*0014*/ 	.byte	0x00, 0xf0, 0x11, 0x00


	//----- nvinfo : EIATTR_KPARAM_INFO
	.align		4
.L_9:
        /*0018*/ 	.byte	0x04, 0x17
        /*001a*/ 	.short	(.L_11 - .L_10)
.L_10:
        /*001c*/ 	.word	0x00000000
        /*0020*/ 	.short	0x0004
        /*0022*/ 	.short	0x0020
        /*0024*/ 	.byte	0x00, 0xf5, 0x21, 0x00


	//----- nvinfo : EIATTR_KPARAM_INFO
	.align		4
.L_11:
        /*0028*/ 	.byte	0x04, 0x17
        /*002a*/ 	.short	(.L_13 - .L_12)
.L_12:
        /*002c*/ 	.word	0x00000000
        /*0030*/ 	.short	0x0003
        /*0032*/ 	.short	0x0018
        /*0034*/ 	.byte	0x00, 0xf0, 0x11, 0x00


	//----- nvinfo : EIATTR_KPARAM_INFO
	.align		4
.L_13:
        /*0038*/ 	.byte	0x04, 0x17
        /*003a*/ 	.short	(.L_15 - .L_14)
.L_14:
        /*003c*/ 	.word	0x00000000
        /*0040*/ 	.short	0x0002
        /*0042*/ 	.short	0x0010
        /*0044*/ 	.byte	0x00, 0xf5, 0x21, 0x00


	//----- nvinfo : EIATTR_KPARAM_INFO
	.align		4
.L_15:
        /*0048*/ 	.byte	0x04, 0x17
        /*004a*/ 	.short	(.L_17 - .L_16)
.L_16:
        /*004c*/ 	.word	0x00000000
        /*0050*/ 	.short	0x0001
        /*0052*/ 	.short	0x0008
        /*0054*/ 	.byte	0x00, 0xf5, 0x21, 0x00


	//----- nvinfo : EIATTR_KPARAM_INFO
	.align		4
.L_17:
        /*0058*/ 	.byte	0x04, 0x17
        /*005a*/ 	.short	(.L_19 - .L_18)
.L_18:
        /*005c*/ 	.word	0x00000000
        /*0060*/ 	.short	0x0000
        /*0062*/ 	.short	0x0000
        /*0064*/ 	.byte	0x00, 0xf0, 0x11, 0x00


	//----- nvinfo : EIATTR_SPARSE_MMA_MASK
	.align		4
.L_19:
        /*0068*/ 	.byte	0x03, 0x50
        /*006a*/ 	.short	0x0000


	//----- nvinfo : EIATTR_MAXREG_COUNT
	.align		4
        /*006c*/ 	.byte	0x03, 0x1b
        /*006e*/ 	.short	0x00ff


	//----- nvinfo : EIATTR_MERCURY_ISA_VERSION
	.align		4
        /*0070*/ 	.byte	0x03, 0x5f
        /*0072*/ 	.short	0x0101


	//----- nvinfo : EIATTR_VRC_CTA_INIT_COUNT
	.align		4
        /*0074*/ 	.byte	0x02, 0x4a
	.zero		1
	.zero		1


	//----- nvinfo : EIATTR_EXIT_INSTR_OFFSETS
	.align		4
        /*0078*/ 	.byte	0x04, 0x1c
        /*007a*/ 	.short	(.L_21 - .L_20)


	//   ....[0]....
.L_20:
        /*007c*/ 	.word	0x000008e0


	//----- nvinfo : EIATTR_CBANK_PARAM_SIZE
	.align		4
.L_21:
        /*0080*/ 	.byte	0x03, 0x19
        /*0082*/ 	.short	0x002c


	//----- nvinfo : EIATTR_PARAM_CBANK
	.align		4
        /*0084*/ 	.byte	0x04, 0x0a
        /*0086*/ 	.short	(.L_23 - .L_22)
	.align		4
.L_22:
        /*0088*/ 	.word	index@(.nv.constant0._Z8sgemm_v0fPKfS0_fPfi)
        /*008c*/ 	.short	0x0380
        /*008e*/ 	.short	0x002c


	//----- nvinfo : EIATTR_SW_WAR
	.align		4
.L_23:
        /*0090*/ 	.byte	0x04, 0x36
        /*0092*/ 	.short	(.L_25 - .L_24)
.L_24:
        /*0094*/ 	.word	0x00000008
.L_25:


//--------------------- .nv.callgraph             --------------------------
	.section	.nv.callgraph,"",@"SHT_CUDA_CALLGRAPH"
	.align	4
	.sectionentsize	8
	.align		4
        /*0000*/ 	.word	0x00000000
	.align		4
        /*0004*/ 	.word	0xffffffff
	.align		4
        /*0008*/ 	.word	0x00000000
	.align		4
        /*000c*/ 	.word	0xfffffffe
	.align		4
        /*0010*/ 	.word	0x00000000
	.align		4
        /*0014*/ 	.word	0xfffffffd
	.align		4
        /*0018*/ 	.word	0x00000000
	.align		4
        /*001c*/ 	.word	0xfffffffc


//--------------------- .text._Z8sgemm_v0fPKfS0_fPfi --------------------------
	.section	.text._Z8sgemm_v0fPKfS0_fPfi,"ax",@progbits
	.align	128
        .global         _Z8sgemm_v0fPKfS0_fPfi
        .type           _Z8sgemm_v0fPKfS0_fPfi,@function
        .size           _Z8sgemm_v0fPKfS0_fPfi,(.L_x_5 - _Z8sgemm_v0fPKfS0_fPfi)
        .other          _Z8sgemm_v0fPKfS0_fPfi,@"STO_CUDA_ENTRY STV_DEFAULT"
_Z8sgemm_v0fPKfS0_fPfi:
.text._Z8sgemm_v0fPKfS0_fPfi:
[----:B------:R-:W-:Y:S08]  /*0000*/  LDC R1, c[0x0][0x37c] ;  /* 0x0000df00ff017b82 */ /* 0x000ff00000000800 */
[----:B------:R-:W0:Y:S01]  /*0010*/  LDC R17, c[0x0][0x3a8] ;  /* 0x0000ea00ff117b82 */ /* 0x000e220000000800 */
[----:B------:R-:W1:Y:S01]  /*0020*/  S2R R0, SR_TID.X ;  /* 0x0000000000007919 */ /* 0x000e620000002100 */
[----:B------:R-:W2:Y:S01]  /*0030*/  LDCU.64 UR4, c[0x0][0x358] ;  /* 0x00006b00ff0477ac */ /* 0x000ea20008000a00 */
[----:B------:R-:W-:Y:S01]  /*0040*/  HFMA2 R27, -RZ, RZ, 0, 0 ;  /* 0x00000000ff1b7431 */ /* 0x000fe200000001ff */
[----:B------:R-:W3:Y:S04]  /*0050*/  S2R R16, SR_TID.Y ;  /* 0x0000000000107919 */ /* 0x000ee80000002200 */
[----:B------:R-:W1:Y:S08]  /*0060*/  LDC R3, c[0x0][0x360] ;  /* 0x0000d800ff037b82 */ /* 0x000e700000000800 */
[----:B------:R-:W1:Y:S08]  /*0070*/  S2UR UR6, SR_CTAID.X ;  /* 0x00000000000679c3 */ /* 0x000e700000002500 */
[----:B------:R-:W3:Y:S01]  /*0080*/  S2UR UR7, SR_CTAID.Y ;  /* 0x00000000000779c3 */ /* 0x000ee20000002600 */
[----:B0-----:R-:W-:-:S07]  /*0090*/  ISETP.GE.AND P0, PT, R17, 0x1, PT ;  /* 0x000000011100780c */ /* 0x001fce0003f06270 */
[----:B------:R-:W3:Y:S01]  /*00a0*/  LDC R5, c[0x0][0x364] ;  /* 0x0000d900ff057b82 */ /* 0x000ee20000000800 */
[----:B-1----:R-:W-:Y:S02]  /*00b0*/  IMAD R0, R3, UR6, R0 ;  /* 0x0000000603007c24 */ /* 0x002fe4000f8e0200 */
[----:B---3--:R-:W-:-:S03]  /*00c0*/  IMAD R16, R5, UR7, R16 ;  /* 0x0000000705107c24 */ /* 0x008fc6000f8e0210 */
[----:B--2---:R-:W-:Y:S05]  /*00d0*/  @!P0 BRA `(.L_x_0) ;  /* 0x0000000400dc8947 */ /* 0x004fea0003800000 */
[C---:B------:R-:W-:Y:S01]  /*00e0*/  ISETP.GE.U32.AND P0, PT, R17.reuse, 0x8, PT ;  /* 0x000000081100780c */ /* 0x040fe20003f06070 */
[----:B------:R-:W-:Y:S01]  /*00f0*/  IMAD R19, R16, R17, RZ ;  /* 0x0000001110137224 */ /* 0x000fe200078e02ff */
[----:B------:R-:W-:Y:S02]  /*0100*/  LOP3.LUT R24, R17, 0x7, RZ, 0xc0, !PT ;  /* 0x0000000711187812 */ /* 0x000fe400078ec0ff */
[----:B------:R-:W-:Y:S02]  /*0110*/  MOV R27, RZ ;  /* 0x000000ff001b7202 */ /* 0x000fe40000000f00 */
[----:B------:R-:W-:-:S07]  /*0120*/  MOV R20, RZ ;  /* 0x000000ff00147202 */ /* 0x000fce0000000f00 */
[----:B------:R-:W-:Y:S05]  /*0130*/  @!P0 BRA `(.L_x_1) ;  /* 0x0000000000c08947 */ /* 0x000fea0003800000 */
[----:B------:R-:W0:Y:S01]  /*0140*/  LDC.64 R2, c[0x0][0x390] ;  /* 0x0000e400ff027b82 */ /* 0x000e220000000a00 */
[----:B------:R-:W-:Y:S02]  /*0150*/  LOP3.LUT R20, R17, 0x7ffffff8, RZ, 0xc0, !PT ;  /* 0x7ffffff811147812 */ /* 0x000fe400078ec0ff */
[----:B------:R-:W-:Y:S02]  /*0160*/  MOV R27, RZ ;  /* 0x000000ff001b7202 */ /* 0x000fe40000000f00 */
[----:B------:R-:W-:Y:S02]  /*0170*/  MOV R18, R0 ;  /* 0x0000000000127202 */ /* 0x000fe40000000f00 */
[----:B------:R-:W-:Y:S01]  /*0180*/  IADD3 R21, PT, PT, -R20, RZ, RZ ;  /* 0x000000ff14157210 */ /* 0x000fe20007ffe1ff */
[----:B0-----:R-:W-:-:S03]  /*0190*/  IMAD.WIDE.U32 R2, R19, 0x4, R2 ;  /* 0x0000000413027825 */ /* 0x001fc600078e0002 */
[----:B------:R-:W-:-:S04]  /*01a0*/  IADD3 R6, P0, PT, R2, 0x10, RZ ;  /* 0x0000001002067810 */ /* 0x000fc80007f1e0ff */
[----:B------:R-:W-:-:S09]  /*01b0*/  IADD3.X R3, PT, PT, RZ, R3, RZ, P0, !PT ;  /* 0x00000003ff037210 */ /* 0x000fd200007fe4ff */
.L_x_2:
[----:B------:R-:W0:Y:S01]  /*01c0*/  LDC.64 R4, c[0x0][0x388] ;  /* 0x0000e200ff047b82 */ /* 0x000e220000000a00 */
[----:B------:R-:W-:-:S05]  /*01d0*/  MOV R2, R6 ;  /* 0x0000000600027202 */ /* 0x000fca0000000f00 */
[----:B------:R-:W2:Y:S04]  /*01e0*/  LDG.E R13, desc[UR4][R2.64+-0x10] ;  /* 0xfffff004020d7981 */ /* 0x000ea8000c1e1900 */
[----:B------:R-:W3:Y:S04]  /*01f0*/  LDG.E R23, desc[UR4][R2.64+-0xc] ;  /* 0xfffff40402177981 */ /* 0x000ee8000c1e1900 */
[----:B------:R-:W4:Y:S04]  /*0200*/  LDG.E R25, desc[UR4][R2.64+-0x8] ;  /* 0xfffff80402197981 */ /* 0x000f28000c1e1900 */
[----:B------:R-:W5:Y:S04]  /*0210*/  LDG.E R29, desc[UR4][R2.64+-0x4] ;  /* 0xfffffc04021d7981 */ /* 0x000f68000c1e1900 */
[----:B------:R-:W5:Y:S01]  /*0220*/  LDG.E R26, desc[UR4][R2.64] ;  /* 0x00000004021a7981 */ /* 0x000f62000c1e1900 */
[----:B0-----:R-:W-:-:S03]  /*0230*/  IMAD.WIDE R4, R18, 0x4, R4 ;  /* 0x0000000412047825 */ /* 0x001fc600078e0204 */
[----:B------:R-:W5:Y:S04]  /*0240*/  LDG.E R28, desc[UR4][R2.64+0x4] ;  /* 0x00000404021c7981 */ /* 0x000f68000c1e1900 */
[----:B------:R-:W2:Y:S01]  /*0250*/  LDG.E R12, desc[UR4][R4.64] ;  /* 0x00000004040c7981 */ /* 0x000ea2000c1e1900 */
[----:B------:R-:W-:-:S04]  /*0260*/  IMAD.WIDE.U32 R14, R17, 0x4, R4 ;  /* 0x00000004110e7825 */ /* 0x000fc800078e0004 */
[C-C-:B------:R-:W-:Y:S01]  /*0270*/  IMAD.WIDE.U32 R6, R17.reuse, 0x8, R4.reuse ;  /* 0x0000000811067825 */ /* 0x140fe200078e0004 */
[----:B------:R0:W3:Y:S03]  /*0280*/  LDG.E R22, desc[UR4][R14.64] ;  /* 0x000000040e167981 */ /* 0x0000e6000c1e1900 */
[C-C-:B------:R-:W-:Y:S02]  /*0290*/  IMAD.WIDE.U32 R10, R17.reuse, 0xc, R4.reuse ;  /* 0x0000000c110a7825 */ /* 0x140fe400078e0004 */
[----:B------:R-:W4:Y:S02]  /*02a0*/  LDG.E R6, desc[UR4][R6.64] ;  /* 0x0000000406067981 */ /* 0x000f24000c1e1900 */
[C-C-:B------:R-:W-:Y:S02]  /*02b0*/  IMAD.WIDE.U32 R8, R17.reuse, 0x10, R4.reuse ;  /* 0x0000001011087825 */ /* 0x140fe400078e0004 */
[----:B------:R-:W5:Y:S02]  /*02c0*/  LDG.E R10, desc[UR4][R10.64] ;  /* 0x000000040a0a7981 */ /* 0x000f64000c1e1900 */
[----:B0-----:R-:W-:-:S02]  /*02d0*/  IMAD.WIDE.U32 R14, R17, 0x18, R4 ;  /* 0x00000018110e7825 */ /* 0x001fc400078e0004 */
[----:B------:R-:W5:Y:S04]  /*02e0*/  LDG.E R8, desc[UR4][R8.64] ;  /* 0x0000000408087981 */ /* 0x000f68000c1e1900 */
[----:B------:R-:W5:Y:S04]  /*02f0*/  LDG.E R14, desc[UR4][R14.64] ;  /* 0x000000040e0e7981 */ /* 0x000f68000c1e1900 */
[----:B------:R-:W5:Y:S04]  /*0300*/  LDG.E R7, desc[UR4][R2.64+0x8] ;  /* 0x0000080402077981 */ /* 0x000f68000c1e1900 */
[----:B------:R0:W5:Y:S01]  /*0310*/  LDG.E R9, desc[UR4][R2.64+0xc] ;  /* 0x00000c0402097981 */ /* 0x000162000c1e1900 */
[----:B--2---:R-:W-:Y:S01]  /*0320*/  FFMA R27, R12, R13, R27 ;  /* 0x0000000d0c1b7223 */ /* 0x004fe2000000001b */
[----:B------:R-:W-:-:S04]  /*0330*/  IMAD.WIDE.U32 R12, R17, 0x14, R4 ;  /* 0x00000014110c7825 */ /* 0x000fc800078e0004 */
[----:B------:R-:W-:Y:S02]  /*0340*/  IMAD.WIDE.U32 R4, R17, 0x1c, R4 ;  /* 0x0000001c11047825 */ /* 0x000fe400078e0004 */
[----:B------:R-:W2:Y:S04]  /*0350*/  LDG.E R12, desc[UR4][R12.64] ;  /* 0x000000040c0c7981 */ /* 0x000ea8000c1e1900 */
[----:B------:R-:W2:Y:S01]  /*0360*/  LDG.E R4, desc[UR4][R4.64] ;  /* 0x0000000404047981 */ /* 0x000ea2000c1e1900 */
[----:B---3--:R-:W-:Y:S01]  /*0370*/  FFMA R23, R22, R23, R27 ;  /* 0x0000001716177223 */ /* 0x008fe2000000001b */
[----:B------:R-:W-:-:S03]  /*0380*/  IADD3 R21, PT, PT, R21, 0x8, RZ ;  /* 0x0000000815157810 */ /* 0x000fc60007ffe0ff */
[----:B----4-:R-:W-:Y:S01]  /*0390*/  FFMA R23, R6, R25, R23 ;  /* 0x0000001906177223 */ /* 0x010fe20000000017 */
[----:B------:R-:W-:-:S03]  /*03a0*/  ISETP.NE.AND P0, PT, R21, RZ, PT ;  /* 0x000000ff1500720c */ /* 0x000fc60003f05270 */
[----:B-----5:R-:W-:-:S04]  /*03b0*/  FFMA R23, R10, R29, R23 ;  /* 0x0000001d0a177223 */ /* 0x020fc80000000017 */
[----:B------:R-:W-:Y:S01]  /*03c0*/  FFMA R23, R8, R26, R23 ;  /* 0x0000001a08177223 */ /* 0x000fe20000000017 */
[----:B------:R-:W-:Y:S02]  /*03d0*/  IADD3 R6, P1, PT, R2, 0x20, RZ ;  /* 0x0000002002067810 */ /* 0x000fe40007f3e0ff */
[----:B------:R-:W-:Y:S02]  /*03e0*/  LEA R18, R17, R18, 0x3 ;  /* 0x0000001211127211 */ /* 0x000fe400078e18ff */
[----:B0-----:R-:W-:Y:S01]  /*03f0*/  IADD3.X R3, PT, PT, RZ, R3, RZ, P1, !PT ;  /* 0x00000003ff037210 */ /* 0x001fe20000ffe4ff */
[----:B--2---:R-:W-:-:S04]  /*0400*/  FFMA R23, R12, R28, R23 ;  /* 0x0000001c0c177223 */ /* 0x004fc80000000017 */
[----:B------:R-:W-:-:S04]  /*0410*/  FFMA R7, R14, R7, R23 ;  /* 0x000000070e077223 */ /* 0x000fc80000000017 */
[----:B------:R-:W-:Y:S01]  /*0420*/  FFMA R27, R4, R9, R7 ;  /* 0x00000009041b7223 */ /* 0x000fe20000000007 */
[----:B------:R-:W-:Y:S06]  /*0430*/  @P0 BRA `(.L_x_2) ;  /* 0xfffffffc00600947 */ /* 0x000fec000383ffff */
.L_x_1:
[----:B------:R-:W-:-:S13]  /*0440*/  ISETP.NE.AND P0, PT, R24, RZ, PT ;  /* 0x000000ff1800720c */ /* 0x000fda0003f05270 */
[----:B------:R-:W-:Y:S05]  /*0450*/  @!P0 BRA `(.L_x_0) ;  /* 0x0000000000fc8947 */ /* 0x000fea0003800000 */
[----:B------:R-:W-:Y:S02]  /*0460*/  ISETP.GE.U32.AND P1, PT, R24, 0x4, PT ;  /* 0x000000041800780c */ /* 0x000fe40003f26070 */
[----:B------:R-:W-:-:S04]  /*0470*/  LOP3.LUT R14, R17, 0x3, RZ, 0xc0, !PT ;  /* 0x00000003110e7812 */ /* 0x000fc800078ec0ff */
[----:B------:R-:W-:-:S07]  /*0480*/  ISETP.NE.AND P0, PT, R14, RZ, PT ;  /* 0x000000ff0e00720c */ /* 0x000fce0003f05270 */
[----:B------:R-:W-:Y:S06]  /*0490*/  @!P1 BRA `(.L_x_3) ;  /* 0x00000000006c9947 */ /* 0x000fec0003800000 */
[----:B------:R-:W0:Y:S01]  /*04a0*/  LDC.64 R8, c[0x0][0x388] ;  /* 0x0000e200ff087b82 */ /* 0x000e220000000a00 */
[----:B------:R-:W1:Y:S01]  /*04b0*/  LDCU.64 UR6, c[0x0][0x390] ;  /* 0x00007200ff0677ac */ /* 0x000e620008000a00 */
[----:B------:R-:W-:Y:S01]  /*04c0*/  IMAD R3, R20, R17, R0 ;  /* 0x0000001114037224 */ /* 0x000fe200078e0200 */
[----:B------:R-:W-:-:S05]  /*04d0*/  IADD3 R5, PT, PT, R19, R20, RZ ;  /* 0x0000001413057210 */ /* 0x000fca0007ffe0ff */
[----:B------:R-:W2:Y:S01]  /*04e0*/  LDC.64 R12, c[0x0][0x390] ;  /* 0x0000e400ff0c7b82 */ /* 0x000ea20000000a00 */
[----:B0-----:R-:W-:Y:S01]  /*04f0*/  IMAD.WIDE R8, R3, 0x4, R8 ;  /* 0x0000000403087825 */ /* 0x001fe200078e0208 */
[----:B------:R-:W-:-:S04]  /*0500*/  IADD3 R3, P1, PT, R19, R20, RZ ;  /* 0x0000001413037210 */ /* 0x000fc80007f3e0ff */
[----:B------:R-:W-:Y:S01]  /*0510*/  IADD3.X R4, PT, PT, RZ, RZ, RZ, P1, !PT ;  /* 0x000000ffff047210 */ /* 0x000fe20000ffe4ff */
[----:B------:R-:W-:Y:S01]  /*0520*/  IMAD.WIDE.U32 R10, R17, 0x4, R8 ;  /* 0x00000004110a7825 */ /* 0x000fe200078e0008 */
[----:B-1----:R-:W-:Y:S01]  /*0530*/  LEA R2, P1, R3, UR6, 0x2 ;  /* 0x0000000603027c11 */ /* 0x002fe2000f8210ff */
[----:B------:R-:W3:Y:S02]  /*0540*/  LDG.E R8, desc[UR4][R8.64] ;  /* 0x0000000408087981 */ /* 0x000ee4000c1e1900 */
[----:B--2---:R-:W-:Y:S01]  /*0550*/  IMAD.WIDE.U32 R12, R5, 0x4, R12 ;  /* 0x00000004050c7825 */ /* 0x004fe200078e000c */
[----:B------:R-:W-:-:S03]  /*0560*/  LEA.HI.X R3, R3, UR7, R4, 0x2, P1 ;  /* 0x0000000703037c11 */ /* 0x000fc600088f1404 */
[C---:B------:R-:W-:Y:S02]  /*0570*/  IMAD.WIDE.U32 R4, R17.reuse, 0x4, R10 ;  /* 0x0000000411047825 */ /* 0x040fe400078e000a */
[----:B------:R-:W3:Y:S04]  /*0580*/  LDG.E R12, desc[UR4][R12.64] ;  /* 0x000000040c0c7981 */ /* 0x000ee8000c1e1900 */
[----:B------:R-:W2:Y:S01]  /*0590*/  LDG.E R10, desc[UR4][R10.64] ;  /* 0x000000040a0a7981 */ /* 0x000ea2000c1e1900 */
[----:B------:R-:W-:-:S03]  /*05a0*/  IMAD.WIDE.U32 R6, R17, 0x4, R4 ;  /* 0x0000000411067825 */ /* 0x000fc600078e0004 */
[----:B------:R-:W2:Y:S04]  /*05b0*/  LDG.E R15, desc[UR4][R2.64+0x4] ;  /* 0x00000404020f7981 */ /* 0x000ea8000c1e1900 */
[----:B------:R-:W4:Y:S04]  /*05c0*/  LDG.E R18, desc[UR4][R4.64] ;  /* 0x0000000404127981 */ /* 0x000f28000c1e1900 */
[----:B------:R-:W4:Y:S04]  /*05d0*/  LDG.E R21, desc[UR4][R2.64+0x8] ;  /* 0x0000080402157981 */ /* 0x000f28000c1e1900 */
[----:B------:R-:W5:Y:S04]  /*05e0*/  LDG.E R22, desc[UR4][R2.64+0xc] ;  /* 0x00000c0402167981 */ /* 0x000f68000c1e1900 */
[----:B------:R-:W5:Y:S01]  /*05f0*/  LDG.E R6, desc[UR4][R6.64] ;  /* 0x0000000406067981 */ /* 0x000f62000c1e1900 */
[----:B------:R-:W-:Y:S01]  /*0600*/  IADD3 R20, PT, PT, R20, 0x4, RZ ;  /* 0x0000000414147810 */ /* 0x000fe20007ffe0ff */
[----:B---3--:R-:W-:-:S04]  /*0610*/  FFMA R27, R8, R12, R27 ;  /* 0x0000000c081b7223 */ /* 0x008fc8000000001b */
[----:B--2---:R-:W-:-:S04]  /*0620*/  FFMA R15, R10, R15, R27 ;  /* 0x0000000f0a0f7223 */ /* 0x004fc8000000001b */
[----:B----4-:R-:W-:-:S04]  /*0630*/  FFMA R15, R18, R21, R15 ;  /* 0x00000015120f7223 */ /* 0x010fc8000000000f */
[----:B-----5:R-:W-:-:S07]  /*0640*/  FFMA R27, R6, R22, R15 ;  /* 0x00000016061b7223 */ /* 0x020fce000000000f */
.L_x_3:
[----:B------:R-:W-:Y:S05]  /*0650*/  @!P0 BRA `(.L_x_0) ;  /* 0x00000000007c8947 */ /* 0x000fea0003800000 */
[----:B------:R-:W-:Y:S02]  /*0660*/  ISETP.NE.AND P1, PT, R14, 0x1, PT ;  /* 0x000000010e00780c */ /* 0x000fe40003f25270 */
[----:B------:R-:W-:-:S04]  /*0670*/  LOP3.LUT R2, R17, 0x1, RZ, 0xc0, !PT ;  /* 0x0000000111027812 */ /* 0x000fc800078ec0ff */
[----:B------:R-:W-:-:S07]  /*0680*/  ISETP.NE.U32.AND P0, PT, R2, 0x1, PT ;  /* 0x000000010200780c */ /* 0x000fce0003f05070 */
[----:B------:R-:W0:Y:S01]  /*0690*/  @P1 LDC.64 R10, c[0x0][0x390] ;  /* 0x0000e400ff0a1b82 */ /* 0x000e220000000a00 */
[CC--:B------:R-:W-:Y:S02]  /*06a0*/  @P1 IADD3 R13, PT, PT, R19.reuse, R20.reuse, RZ ;  /* 0x00000014130d1210 */ /* 0x0c0fe40007ffe0ff */
[----:B------:R-:W-:-:S04]  /*06b0*/  @P1 IADD3 R12, P2, PT, R19, R20, RZ ;  /* 0x00000014130c1210 */ /* 0x000fc80007f5e0ff */
[----:B------:R-:W-:Y:S01]  /*06c0*/  @P1 IADD3.X R14, PT, PT, RZ, RZ, RZ, P2, !PT ;  /* 0x000000ffff0e1210 */ /* 0x000fe200017fe4ff */
[----:B------:R-:W1:Y:S08]  /*06d0*/  @P1 LDC.64 R8, c[0x0][0x388] ;  /* 0x0000e200ff081b82 */ /* 0x000e700000000a00 */
[----:B------:R-:W2:Y:S08]  /*06e0*/  @P1 LDC.64 R6, c[0x0][0x390] ;  /* 0x0000e400ff061b82 */ /* 0x000eb00000000a00 */
[----:B------:R-:W3:Y:S01]  /*06f0*/  @!P0 LDC.64 R4, c[0x0][0x388] ;  /* 0x0000e200ff048b82 */ /* 0x000ee20000000a00 */
[----:B0-----:R-:W-:-:S04]  /*0700*/  @P1 IMAD.WIDE.U32 R10, R13, 0x4, R10 ;  /* 0x000000040d0a1825 */ /* 0x001fc800078e000a */
[CC--:B------:R-:W-:Y:S01]  /*0710*/  @P1 IMAD R13, R20.reuse, R17.reuse, R0 ;  /* 0x00000011140d1224 */ /* 0x0c0fe200078e0200 */
[----:B------:R-:W-:Y:S01]  /*0720*/  @P1 IADD3 R20, PT, PT, R20, 0x2, RZ ;  /* 0x0000000214141810 */ /* 0x000fe20007ffe0ff */
[----:B------:R-:W4:Y:S01]  /*0730*/  @P1 LDG.E R10, desc[UR4][R10.64] ;  /* 0x000000040a0a1981 */ /* 0x000f22000c1e1900 */
[----:B------:R-:W0:Y:S01]  /*0740*/  @!P0 LDC.64 R2, c[0x0][0x390] ;  /* 0x0000e400ff028b82 */ /* 0x000e220000000a00 */
[----:B-1----:R-:W-:Y:S01]  /*0750*/  @P1 IMAD.WIDE R8, R13, 0x4, R8 ;  /* 0x000000040d081825 */ /* 0x002fe200078e0208 */
[----:B------:R-:W-:Y:S02]  /*0760*/  @!P0 IADD3 R19, PT, PT, R19, R20, RZ ;  /* 0x0000001413138210 */ /* 0x000fe40007ffe0ff */
[----:B--2---:R-:W-:Y:S01]  /*0770*/  @P1 LEA R6, P2, R12, R6, 0x2 ;  /* 0x000000060c061211 */ /* 0x004fe200078410ff */
[----:B------:R-:W-:-:S03]  /*0780*/  @!P0 IMAD R15, R20, R17, R0 ;  /* 0x00000011140f8224 */ /* 0x000fc600078e0200 */
[----:B------:R-:W-:Y:S01]  /*0790*/  @P1 LEA.HI.X R7, R12, R7, R14, 0x2, P2 ;  /* 0x000000070c071211 */ /* 0x000fe200010f140e */
[----:B------:R-:W-:Y:S01]  /*07a0*/  @P1 IMAD.WIDE.U32 R12, R17, 0x4, R8 ;  /* 0x00000004110c1825 */ /* 0x000fe200078e0008 */
[----:B------:R-:W4:Y:S03]  /*07b0*/  @P1 LDG.E R14, desc[UR4][R8.64] ;  /* 0x00000004080e1981 */ /* 0x000f26000c1e1900 */
[----:B---3--:R-:W-:Y:S01]  /*07c0*/  @!P0 IMAD.WIDE R4, R15, 0x4, R4 ;  /* 0x000000040f048825 */ /* 0x008fe200078e0204 */
[----:B------:R-:W2:Y:S04]  /*07d0*/  @P1 LDG.E R6, desc[UR4][R6.64+0x4] ;  /* 0x0000040406061981 */ /* 0x000ea8000c1e1900 */
[----:B------:R-:W2:Y:S01]  /*07e0*/  @P1 LDG.E R13, desc[UR4][R12.64] ;  /* 0x000000040c0d1981 */ /* 0x000ea2000c1e1900 */
[----:B0-----:R-:W-:-:S03]  /*07f0*/  @!P0 IMAD.WIDE.U32 R2, R19, 0x4, R2 ;  /* 0x0000000413028825 */ /* 0x001fc600078e0002 */
[----:B------:R-:W3:Y:S04]  /*0800*/  @!P0 LDG.E R4, desc[UR4][R4.64] ;  /* 0x0000000404048981 */ /* 0x000ee8000c1e1900 */
[----:B------:R-:W3:Y:S01]  /*0810*/  @!P0 LDG.E R2, desc[UR4][R2.64] ;  /* 0x0000000402028981 */ /* 0x000ee2000c1e1900 */
[----:B----4-:R-:W-:-:S04]  /*0820*/  @P1 FFMA R10, R14, R10, R27 ;  /* 0x0000000a0e0a1223 */ /* 0x010fc8000000001b */
[----:B--2---:R-:W-:-:S04]  /*0830*/  @P1 FFMA R27, R13, R6, R10 ;  /* 0x000000060d1b1223 */ /* 0x004fc8000000000a */
[----:B---3--:R-:W-:-:S07]  /*0840*/  @!P0 FFMA R27, R4, R2, R27 ;  /* 0x00000002041b8223 */ /* 0x008fce000000001b */
.L_x_0:
[----:B------:R-:W0:Y:S01]  /*0850*/  LDC.64 R2, c[0x0][0x3a0] ;  /* 0x0000e800ff027b82 */ /* 0x000e220000000a00 */
[----:B------:R-:W-:Y:S01]  /*0860*/  IMAD R17, R16, R17, R0 ;  /* 0x0000001110117224 */ /* 0x000fe200078e0200 */
[----:B------:R-:W1:Y:S01]  /*0870*/  LDCU UR6, c[0x0][0x398] ;  /* 0x00007300ff0677ac */ /* 0x000e620008000800 */
[----:B------:R-:W2:Y:S02]  /*0880*/  LDCU UR7, c[0x0][0x380] ;  /* 0x00007000ff0777ac */ /* 0x000ea40008000800 */
[----:B0-----:R-:W-:-:S05]  /*0890*/  IMAD.WIDE R2, R17, 0x4, R2 ;  /* 0x0000000411027825 */ /* 0x001fca00078e0202 */
[----:B------:R-:W1:Y:S02]  /*08a0*/  LDG.E R0, desc[UR4][R2.64] ;  /* 0x0000000402007981 */ /* 0x000e64000c1e1900 */
[----:B-1----:R-:W-:-:S04]  /*08b0*/  FMUL R0, R0, UR6 ;  /* 0x0000000600007c20 */ /* 0x002fc80008400000 */
[----:B--2---:R-:W-:-:S05]  /*08c0*/  FFMA R27, R27, UR7, R0 ;  /* 0x000000071b1b7c23 */ /* 0x004fca0008000000 */
[----:B------:R-:W-:Y:S01]  /*08d0*/  STG.E desc[UR4][R2.64], R27 ;  /* 0x0000001b02007986 */ /* 0x000fe2000c101904 */
[----:B------:R-:W-:Y:S05]  /*08e0*/  EXIT ;  /* 0x000000000000794d */ /* 0x000fea0003800000 */
.L_x_4:
[----:B------:R-:W-:-:S00]  /*08f0*/  BRA `(.L_x_4) ;  /* 0xfffffffc00fc7947 */ /* 0x000fc0000383ffff */
[----:B------:R-:W-:-:S00]  /*0900*/  NOP ;  /* 0x0000000000007918 */ /* 0x000fc00000000000 */
[----:B------:R-:W-:-:S00]  /*0910*/  NOP ;  /* 0x0000000000007918 */ /* 0x000fc00000000000 */
[----:B------:R-:W-:-:S00]  /*0920*/  NOP ;  /* 0x0000000000007918 */ /* 0x000fc00000000000 */
[----:B------:R-:W-:-:S00]  /*0930*/  NOP ;  /* 0x0000000000007918 */ /* 0x000fc00000000000 */
[----:B------:R-:W-:-:S00]  /*0940*/  NOP ;  /* 0x0000000000007918 */ /* 0x000fc00000000000 */
[----:B------:R-:W-:-:S00]  /*0950*/  NOP ;  /* 0x0000000000007918 */ /* 0x000fc00000000000 */
[----:B------:R-:W-:-:S00]  /*0960*/  NOP ;  /* 0x0000000000007918 */ /* 0x000fc00000000000 */
[----:B------:R-:W-:-:S00]  /*0970*/  NOP ;  /* 0x0000000000007918 */ /* 0x000fc00000000000 */
.L_x_5:


//--------------------- .nv.shared.reserved.0     --------------------------
	.section	.nv.shared.reserved.0,"aw",@nobits
	.weak		__nv_reservedSMEM_offset_0_alias
	.size		__nv_reservedSMEM_offset_0_alias, 0, 64
	.other		__nv_reservedSMEM_offset_0_alias,@"STO_CUDA_RESERVED_SHARED STV_DEFAULT"
__nv_reservedSMEM_offset_0_alias:
	.zero		0
	.zero		64


//--------------------- .nv.constant0._Z8sgemm_v0fPKfS0_fPfi --------------------------
	.section	.nv.constant0._Z8sgemm_v0fPKfS0_fPfi,"a",@progbits
	.sectionflags	@""
	.align	4
.nv.constant0._Z8sgemm_v0fPKfS0_fPfi:
	.zero		940


//--------------------- SYMBOLS --------------------------

	.type		.nv.reservedSmem.offset0,@object
	.size		.nv.reservedSmem.offset0,0x4
